//
// Generated by NVIDIA NVVM Compiler
//
// Compiler Build ID: CL-36424714
// Cuda compilation tools, release 13.0, V13.0.88
// Based on NVVM 20.0.0
//

.version 9.0
.target sm_100
.address_size 64

	// .globl	_Z19P010LEToRGB48KernelPKtiS0_iPtiii

.visible .entry _Z19P010LEToRGB48KernelPKtiS0_iPtiii(
	.param .u64 .ptr .align 1 _Z19P010LEToRGB48KernelPKtiS0_iPtiii_param_0,
	.param .u32 _Z19P010LEToRGB48KernelPKtiS0_iPtiii_param_1,
	.param .u64 .ptr .align 1 _Z19P010LEToRGB48KernelPKtiS0_iPtiii_param_2,
	.param .u32 _Z19P010LEToRGB48KernelPKtiS0_iPtiii_param_3,
	.param .u64 .ptr .align 1 _Z19P010LEToRGB48KernelPKtiS0_iPtiii_param_4,
	.param .u32 _Z19P010LEToRGB48KernelPKtiS0_iPtiii_param_5,
	.param .u32 _Z19P010LEToRGB48KernelPKtiS0_iPtiii_param_6,
	.param .u32 _Z19P010LEToRGB48KernelPKtiS0_iPtiii_param_7
)
{
	.reg .pred 	%p<4>;
	.reg .b16 	%rs<10>;
	.reg .b32 	%r<30>;
	.reg .b32 	%f<20>;
	.reg .b64 	%rd<13>;

	ld.param.u64 	%rd1, [_Z19P010LEToRGB48KernelPKtiS0_iPtiii_param_0];
	ld.param.u32 	%r3, [_Z19P010LEToRGB48KernelPKtiS0_iPtiii_param_1];
	ld.param.u64 	%rd2, [_Z19P010LEToRGB48KernelPKtiS0_iPtiii_param_2];
	ld.param.u32 	%r4, [_Z19P010LEToRGB48KernelPKtiS0_iPtiii_param_3];
	ld.param.u64 	%rd3, [_Z19P010LEToRGB48KernelPKtiS0_iPtiii_param_4];
	ld.param.u32 	%r5, [_Z19P010LEToRGB48KernelPKtiS0_iPtiii_param_5];
	ld.param.u32 	%r6, [_Z19P010LEToRGB48KernelPKtiS0_iPtiii_param_6];
	ld.param.u32 	%r7, [_Z19P010LEToRGB48KernelPKtiS0_iPtiii_param_7];
	mov.u32 	%r9, %ctaid.x;
	mov.u32 	%r10, %ntid.x;
	mov.u32 	%r11, %tid.x;
	mad.lo.s32 	%r1, %r9, %r10, %r11;
	mov.u32 	%r12, %ctaid.y;
	mov.u32 	%r13, %ntid.y;
	mov.u32 	%r14, %tid.y;
	mad.lo.s32 	%r15, %r12, %r13, %r14;
	setp.ge.s32 	%p1, %r1, %r6;
	setp.ge.s32 	%p2, %r15, %r7;
	or.pred  	%p3, %p1, %p2;
	@%p3 bra 	$L__BB0_2;
	cvta.to.global.u64 	%rd4, %rd1;
	cvta.to.global.u64 	%rd5, %rd2;
	cvta.to.global.u64 	%rd6, %rd3;
	shr.s32 	%r16, %r3, 1;
	mad.lo.s32 	%r17, %r16, %r15, %r1;
	mul.wide.s32 	%rd7, %r17, 2;
	add.s64 	%rd8, %rd4, %rd7;
	ld.global.u16 	%rs1, [%rd8];
	shr.u32 	%r18, %r1, 31;
	add.s32 	%r19, %r1, %r18;
	shr.u32 	%r20, %r15, 1;
	and.b32  	%r21, %r19, -2;
	shr.s32 	%r22, %r4, 1;
	mad.lo.s32 	%r23, %r22, %r20, %r21;
	mul.wide.s32 	%rd9, %r23, 2;
	add.s64 	%rd10, %rd5, %rd9;
	ld.global.u16 	%rs2, [%rd10];
	ld.global.u16 	%rs3, [%rd10+2];
	shr.u16 	%rs4, %rs1, 6;
	shr.u16 	%rs5, %rs2, 6;
	shr.u16 	%rs6, %rs3, 6;
	add.s16 	%rs7, %rs4, -64;
	cvt.rn.f32.s16 	%f1, %rs7;
	div.rn.f32 	%f2, %f1, 0f445B0000;
	add.s16 	%rs8, %rs5, -512;
	cvt.rn.f32.s16 	%f3, %rs8;
	div.rn.f32 	%f4, %f3, 0f43E00000;
	add.s16 	%rs9, %rs6, -512;
	cvt.rn.f32.s16 	%f5, %rs9;
	div.rn.f32 	%f6, %f5, 0f43E00000;
	fma.rn.f32 	%f7, %f6, 0f3FC9930C, %f2;
	fma.rn.f32 	%f8, %f4, 0fBE3FCB92, %f2;
	fma.rn.f32 	%f9, %f6, 0fBEEFAACE, %f8;
	fma.rn.f32 	%f10, %f4, 0f3FED844D, %f2;
	max.f32 	%f11, %f7, 0f00000000;
	min.f32 	%f12, %f11, 0f3F800000;
	max.f32 	%f13, %f9, 0f00000000;
	min.f32 	%f14, %f13, 0f3F800000;
	max.f32 	%f15, %f10, 0f00000000;
	min.f32 	%f16, %f15, 0f3F800000;
	fma.rn.f32 	%f17, %f12, 0f477FFF00, 0f3F000000;
	cvt.rzi.u32.f32 	%r24, %f17;
	fma.rn.f32 	%f18, %f14, 0f477FFF00, 0f3F000000;
	cvt.rzi.u32.f32 	%r25, %f18;
	fma.rn.f32 	%f19, %f16, 0f477FFF00, 0f3F000000;
	cvt.rzi.u32.f32 	%r26, %f19;
	shr.s32 	%r27, %r5, 1;
	mul.lo.s32 	%r28, %r27, %r15;
	mad.lo.s32 	%r29, %r1, 3, %r28;
	mul.wide.s32 	%rd11, %r29, 2;
	add.s64 	%rd12, %rd6, %rd11;
	st.global.u16 	[%rd12], %r24;
	st.global.u16 	[%rd12+2], %r25;
	st.global.u16 	[%rd12+4], %r26;
$L__BB0_2:
	ret;

}


// ===== COMPILED SASS (sm_100) =====

	.target	sm_100

	.elftype	@"ET_EXEC"


//--------------------- .note.nv.tkinfo           --------------------------
	.section	.note.nv.tkinfo,"",@"SHT_NOTE"
	.sectionflags	@"SHF_NOTE_NV_TKINFO"
	.tkinfo
        /*0018*/ 	.word	0x00000002
        /*0030*/ 	.string	""
        /*0030*/ 	.string	"ptxas"
        /*0030*/ 	.string	"Cuda compilation tools, release 13.0, V13.0.88"
        /*0030*/ 	.string	"Build cuda_13.0.r13.0/compiler.36424714_0"
        /*0030*/ 	.string	"-arch sm_100 -m 64 "



//--------------------- .note.nv.cuinfo           --------------------------
	.section	.note.nv.cuinfo,"",@"SHT_NOTE"
	.sectionflags	@"SHF_NOTE_NV_CUINFO"
        /*0018*/ 	.short	0x0002
        /*001a*/ 	.short	0x0064
        /*001c*/ 	.short	0x0082
	.zero		2


//--------------------- .nv.info                  --------------------------
	.section	.nv.info,"",@"SHT_CUDA_INFO"
	.align	4


	//----- nvinfo : EIATTR_REGCOUNT
	.align		4
        /*0000*/ 	.byte	0x04, 0x2f
        /*0002*/ 	.short	(.L_1 - .L_0)
	.align		4
.L_0:
        /*0004*/ 	.word	index@(_Z19P010LEToRGB48KernelPKtiS0_iPtiii)
        /*0008*/ 	.word	0x00000013


	//----- nvinfo : EIATTR_FRAME_SIZE
	.align		4
.L_1:
        /*000c*/ 	.byte	0x04, 0x11
        /*000e*/ 	.short	(.L_3 - .L_2)
	.align		4
.L_2:
        /*0010*/ 	.word	index@($__internal_0_$__cuda_sm3x_div_rn_noftz_f32_slowpath)
        /*0014*/ 	.word	0x00000000


	//----- nvinfo : EIATTR_FRAME_SIZE
	.align		4
.L_3:
        /*0018*/ 	.byte	0x04, 0x11
        /*001a*/ 	.short	(.L_5 - .L_4)
	.align		4
.L_4:
        /*001c*/ 	.word	index@(_Z19P010LEToRGB48KernelPKtiS0_iPtiii)
        /*0020*/ 	.word	0x00000000


	//----- nvinfo : EIATTR_MIN_STACK_SIZE
	.align		4
.L_5:
        /*0024*/ 	.byte	0x04, 0x12
        /*0026*/ 	.short	(.L_7 - .L_6)
	.align		4
.L_6:
        /*0028*/ 	.word	index@(_Z19P010LEToRGB48KernelPKtiS0_iPtiii)
        /*002c*/ 	.word	0x00000000
.L_7:


//--------------------- .nv.compat                --------------------------
	.section	.nv.compat,"",@"SHT_CUDA_COMPAT_INFO"
	.align	4
        /*0000*/ 	.byte	0x02, 0x09, 0x00, 0x00, 0x02, 0x02, 0x01, 0x00, 0x02, 0x05, 0x05, 0x00, 0x03, 0x07, 0x01, 0x01
        /*0010*/ 	.byte	0x02, 0x03, 0x00, 0x00, 0x02, 0x06, 0x01, 0x00, 0x04, 0x0b, 0x08, 0x00, 0x01, 0x00, 0x00, 0x00
        /*0020*/ 	.byte	0x00, 0x00, 0x00, 0x00


//--------------------- .nv.info._Z19P010LEToRGB48KernelPKtiS0_iPtiii --------------------------
	.section	.nv.info._Z19P010LEToRGB48KernelPKtiS0_iPtiii,"",@"SHT_CUDA_INFO"
	.sectionflags	@""
	.align	4


	//----- nvinfo : EIATTR_CUDA_API_VERSION
	.align		4
        /*0000*/ 	.byte	0x04, 0x37
        /*0002*/ 	.short	(.L_9 - .L_8)
.L_8:
        /*0004*/ 	.word	0x00000082


	//----- nvinfo : EIATTR_KPARAM_INFO
	.align		4
.L_9:
        /*0008*/ 	.byte	0x04, 0x17
        /*000a*/ 	.short	(.L_11 - .L_10)
.L_10:
        /*000c*/ 	.word	0x00000000
        /*0010*/ 	.short	0x0007
        /*0012*/ 	.short	0x0030
        /*0014*/ 	.byte	0x00, 0xf0, 0x11, 0x00


	//----- nvinfo : EIATTR_KPARAM_INFO
	.align		4
.L_11:
        /*0018*/ 	.byte	0x04, 0x17
        /*001a*/ 	.short	(.L_13 - .L_12)
.L_12:
        /*001c*/ 	.word	0x00000000
        /*0020*/ 	.short	0x0006
        /*0022*/ 	.short	0x002c
        /*0024*/ 	.byte	0x00, 0xf0, 0x11, 0x00


	//----- nvinfo : EIATTR_KPARAM_INFO
	.align		4
.L_13:
        /*0028*/ 	.byte	0x04, 0x17
        /*002a*/ 	.short	(.L_15 - .L_14)
.L_14:
        /*002c*/ 	.word	0x00000000
        /*0030*/ 	.short	0x0005
        /*0032*/ 	.short	0x0028
        /*0034*/ 	.byte	0x00, 0xf0, 0x11, 0x00


	//----- nvinfo : EIATTR_KPARAM_INFO
	.align		4
.L_15:
        /*0038*/ 	.byte	0x04, 0x17
        /*003a*/ 	.short	(.L_17 - .L_16)
.L_16:
        /*003c*/ 	.word	0x00000000
        /*0040*/ 	.short	0x0004
        /*0042*/ 	.short	0x0020
        /*0044*/ 	.byte	0x00, 0xf5, 0x21, 0x00


	//----- nvinfo : EIATTR_KPARAM_INFO
	.align		4
.L_17:
        /*0048*/ 	.byte	0x04, 0x17
        /*004a*/ 	.short	(.L_19 - .L_18)
.L_18:
        /*004c*/ 	.word	0x00000000
        /*0050*/ 	.short	0x0003
        /*0052*/ 	.short	0x0018
        /*0054*/ 	.byte	0x00, 0xf0, 0x11, 0x00


	//----- nvinfo : EIATTR_KPARAM_INFO
	.align		4
.L_19:
        /*0058*/ 	.byte	0x04, 0x17
        /*005a*/ 	.short	(.L_21 - .L_20)
.L_20:
        /*005c*/ 	.word	0x00000000
        /*0060*/ 	.short	0x0002
        /*0062*/ 	.short	0x0010
        /*0064*/ 	.byte	0x00, 0xf5, 0x21, 0x00


	//----- nvinfo : EIATTR_KPARAM_INFO
	.align		4
.L_21:
        /*0068*/ 	.byte	0x04, 0x17
        /*006a*/ 	.short	(.L_23 - .L_22)
.L_22:
        /*006c*/ 	.word	0x00000000
        /*0070*/ 	.short	0x0001
        /*0072*/ 	.short	0x0008
        /*0074*/ 	.byte	0x00, 0xf0, 0x11, 0x00


	//----- nvinfo : EIATTR_KPARAM_INFO
	.align		4
.L_23:
        /*0078*/ 	.byte	0x04, 0x17
        /*007a*/ 	.short	(.L_25 - .L_24)
.L_24:
        /*007c*/ 	.word	0x00000000
        /*0080*/ 	.short	0x0000
        /*0082*/ 	.short	0x0000
        /*0084*/ 	.byte	0x00, 0xf5, 0x21, 0x00


	//----- nvinfo : EIATTR_SPARSE_MMA_MASK
	.align		4
.L_25:
        /*0088*/ 	.byte	0x03, 0x50
        /*008a*/ 	.short	0x0000


	//----- nvinfo : EIATTR_MAXREG_COUNT
	.align		4
        /*008c*/ 	.byte	0x03, 0x1b
        /*008e*/ 	.short	0x00ff


	//----- nvinfo : EIATTR_MERCURY_ISA_VERSION
	.align		4
        /*0090*/ 	.byte	0x03, 0x5f
        /*0092*/ 	.short	0x0101


	//----- nvinfo : EIATTR_VRC_CTA_INIT_COUNT
	.align		4
        /*0094*/ 	.byte	0x02, 0x4a
	.zero		1
	.zero		1


	//----- nvinfo : EIATTR_EXIT_INSTR_OFFSETS
	.align		4
        /*0098*/ 	.byte	0x04, 0x1c
        /*009a*/ 	.short	(.L_27 - .L_26)


	//   ....[0]....
.L_26:
        /*009c*/ 	.word	0x000000d0


	//   ....[1]....
        /*00a0*/ 	.word	0x00000670


	//----- nvinfo : EIATTR_CRS_STACK_SIZE
	.align		4
.L_27:
        /*00a4*/ 	.byte	0x04, 0x1e
        /*00a6*/ 	.short	(.L_29 - .L_28)
.L_28:
        /*00a8*/ 	.word	0x00000000


	//----- nvinfo : EIATTR_CBANK_PARAM_SIZE
	.align		4
.L_29:
        /*00ac*/ 	.byte	0x03, 0x19
        /*00ae*/ 	.short	0x0034


	//----- nvinfo : EIATTR_PARAM_CBANK
	.align		4
        /*00b0*/ 	.byte	0x04, 0x0a
        /*00b2*/ 	.short	(.L_31 - .L_30)
	.align		4
.L_30:
        /*00b4*/ 	.word	index@(.nv.constant0._Z19P010LEToRGB48KernelPKtiS0_iPtiii)
        /*00b8*/ 	.short	0x0380
        /*00ba*/ 	.short	0x0034


	//----- nvinfo : EIATTR_SW_WAR
	.align		4
.L_31:
        /*00bc*/ 	.byte	0x04, 0x36
        /*00be*/ 	.short	(.L_33 - .L_32)
.L_32:
        /*00c0*/ 	.word	0x00000008
.L_33:


//--------------------- .nv.callgraph             --------------------------
	.section	.nv.callgraph,"",@"SHT_CUDA_CALLGRAPH"
	.align	4
	.sectionentsize	8
	.align		4
        /*0000*/ 	.word	0x00000000
	.align		4
        /*0004*/ 	.word	0xffffffff
	.align		4
        /*0008*/ 	.word	0x00000000
	.align		4
        /*000c*/ 	.word	0xfffffffe
	.align		4
        /*0010*/ 	.word	0x00000000
	.align		4
        /*0014*/ 	.word	0xfffffffd
	.align		4
        /*0018*/ 	.word	0x00000000
	.align		4
        /*001c*/ 	.word	0xfffffffc


//--------------------- .text._Z19P010LEToRGB48KernelPKtiS0_iPtiii --------------------------
	.section	.text._Z19P010LEToRGB48KernelPKtiS0_iPtiii,"ax",@progbits
	.align	128
        .global         _Z19P010LEToRGB48KernelPKtiS0_iPtiii
        .type           _Z19P010LEToRGB48KernelPKtiS0_iPtiii,@function
        .size           _Z19P010LEToRGB48KernelPKtiS0_iPtiii,(.L_x_18 - _Z19P010LEToRGB48KernelPKtiS0_iPtiii)
        .other          _Z19P010LEToRGB48KernelPKtiS0_iPtiii,@"STO_CUDA_ENTRY STV_DEFAULT"
_Z19P010LEToRGB48KernelPKtiS0_iPtiii:
.text._Z19P010LEToRGB48KernelPKtiS0_iPtiii:
[----:B------:R-:W-:Y:S01]  /*0000*/  LDC R1, c[0x0][0x37c] ;  /* 0x0000df00ff017b82 */ /* 0x000fe20000000800 */
[----:B------:R-:W0:Y:S07]  /*0010*/  S2R R3, SR_TID.Y ;  /* 0x0000000000037919 */ /* 0x000e2e0000002200 */
[----:B------:R-:W1:Y:S01]  /*0020*/  LDC R5, c[0x0][0x360] ;  /* 0x0000d800ff057b82 */ /* 0x000e620000000800 */
[----:B------:R-:W2:Y:S01]  /*0030*/  LDCU UR6, c[0x0][0x3b0] ;  /* 0x00007600ff0677ac */ /* 0x000ea20008000800 */
[----:B------:R-:W1:Y:S01]  /*0040*/  S2R R0, SR_TID.X ;  /* 0x0000000000007919 */ /* 0x000e620000002100 */
[----:B------:R-:W3:Y:S05]  /*0050*/  LDCU UR7, c[0x0][0x3ac] ;  /* 0x00007580ff0777ac */ /* 0x000eea0008000800 */
[----:B------:R-:W0:Y:S08]  /*0060*/  S2UR UR5, SR_CTAID.Y ;  /* 0x00000000000579c3 */ /* 0x000e300000002600 */
[----:B------:R-:W0:Y:S08]  /*0070*/  LDC R2, c[0x0][0x364] ;  /* 0x0000d900ff027b82 */ /* 0x000e300000000800 */
[----:B------:R-:W1:Y:S01]  /*0080*/  S2UR UR4, SR_CTAID.X ;  /* 0x00000000000479c3 */ /* 0x000e620000002500 */
[----:B0-----:R-:W-:-:S05]  /*0090*/  IMAD R2, R2, UR5, R3 ;  /* 0x0000000502027c24 */ /* 0x001fca000f8e0203 */
[----:B--2---:R-:W-:Y:S01]  /*00a0*/  ISETP.GE.AND P0, PT, R2, UR6, PT ;  /* 0x0000000602007c0c */ /* 0x004fe2000bf06270 */
[----:B-1----:R-:W-:-:S05]  /*00b0*/  IMAD R5, R5, UR4, R0 ;  /* 0x0000000405057c24 */ /* 0x002fca000f8e0200 */
[----:B---3--:R-:W-:-:S13]  /*00c0*/  ISETP.GE.OR P0, PT, R5, UR7, P0 ;  /* 0x0000000705007c0c */ /* 0x008fda0008706670 */
[----:B------:R-:W-:Y:S05]  /*00d0*/  @P0 EXIT ;  /* 0x000000000000094d */ /* 0x000fea0003800000 */
[----:B------:R-:W0:Y:S01]  /*00e0*/  LDCU UR4, c[0x0][0x388] ;  /* 0x00007100ff0477ac */ /* 0x000e220008000800 */
[----:B------:R-:W1:Y:S01]  /*00f0*/  LDC.64 R8, c[0x0][0x380] ;  /* 0x0000e000ff087b82 */ /* 0x000e620000000a00 */
[----:B------:R-:W2:Y:S07]  /*0100*/  LDCU.64 UR6, c[0x0][0x358] ;  /* 0x00006b00ff0677ac */ /* 0x000eae0008000a00 */
[----:B------:R-:W3:Y:S01]  /*0110*/  LDC.64 R10, c[0x0][0x390] ;  /* 0x0000e400ff0a7b82 */ /* 0x000ee20000000a00 */
[----:B0-----:R-:W-:-:S06]  /*0120*/  USHF.R.S32.HI UR4, URZ, 0x1, UR4 ;  /* 0x00000001ff047899 */ /* 0x001fcc0008011404 */
[----:B------:R-:W-:-:S04]  /*0130*/  IMAD R3, R2, UR4, R5 ;  /* 0x0000000402037c24 */ /* 0x000fc8000f8e0205 */
[----:B-1----:R-:W-:Y:S01]  /*0140*/  IMAD.WIDE R8, R3, 0x2, R8 ;  /* 0x0000000203087825 */ /* 0x002fe200078e0208 */
[----:B------:R-:W0:Y:S05]  /*0150*/  LDCU UR4, c[0x0][0x398] ;  /* 0x00007300ff0477ac */ /* 0x000e2a0008000800 */
[----:B--2---:R-:W2:Y:S01]  /*0160*/  LDG.E.U16 R8, desc[UR6][R8.64] ;  /* 0x0000000608087981 */ /* 0x004ea2000c1e1500 */
[----:B------:R-:W-:Y:S02]  /*0170*/  LEA.HI R0, R5, R5, RZ, 0x1 ;  /* 0x0000000505007211 */ /* 0x000fe400078f08ff */
[----:B------:R-:W-:Y:S02]  /*0180*/  SHF.R.U32.HI R3, RZ, 0x1, R2 ;  /* 0x00000001ff037819 */ /* 0x000fe40000011602 */
[----:B------:R-:W-:Y:S01]  /*0190*/  LOP3.LUT R0, R0, 0xfffffffe, RZ, 0xc0, !PT ;  /* 0xfffffffe00007812 */ /* 0x000fe200078ec0ff */
[----:B0-----:R-:W-:-:S06]  /*01a0*/  USHF.R.S32.HI UR4, URZ, 0x1, UR4 ;  /* 0x00000001ff047899 */ /* 0x001fcc0008011404 */
[----:B------:R-:W-:-:S04]  /*01b0*/  IMAD R3, R3, UR4, R0 ;  /* 0x0000000403037c24 */ /* 0x000fc8000f8e0200 */
[----:B---3--:R-:W-:-:S05]  /*01c0*/  IMAD.WIDE R10, R3, 0x2, R10 ;  /* 0x00000002030a7825 */ /* 0x008fca00078e020a */
[----:B------:R0:W5:Y:S04]  /*01d0*/  LDG.E.U16 R7, desc[UR6][R10.64] ;  /* 0x000000060a077981 */ /* 0x000168000c1e1500 */
[----:B------:R0:W5:Y:S01]  /*01e0*/  LDG.E.U16 R6, desc[UR6][R10.64+0x2] ;  /* 0x000002060a067981 */ /* 0x000162000c1e1500 */
[----:B------:R-:W-:Y:S01]  /*01f0*/  IMAD.MOV.U32 R4, RZ, RZ, 0x3a95a025 ;  /* 0x3a95a025ff047424 */ /* 0x000fe200078e00ff */
[----:B------:R-:W-:Y:S01]  /*0200*/  BSSY.RECONVERGENT B0, `(.L_x_0) ;  /* 0x000000f000007945 */ /* 0x000fe20003800200 */
[----:B------:R-:W-:-:S04]  /*0210*/  IMAD.MOV.U32 R3, RZ, RZ, 0x445b0000 ;  /* 0x445b0000ff037424 */ /* 0x000fc800078e00ff */
[----:B------:R-:W-:-:S04]  /*0220*/  FFMA R3, R4, -R3, 1 ;  /* 0x3f80000004037423 */ /* 0x000fc80000000803 */
[----:B------:R-:W-:Y:S01]  /*0230*/  FFMA R3, R3, R4, 0.0011415524641051888466 ;  /* 0x3a95a02503037423 */ /* 0x000fe20000000004 */
[----:B--2---:R-:W-:-:S06]  /*0240*/  LEA.HI R0, R8, 0xffffffc0, RZ, 0x1a ;  /* 0xffffffc008007811 */ /* 0x004fcc00078fd0ff */
[----:B------:R-:W1:Y:S08]  /*0250*/  I2F.S16 R0, R0 ;  /* 0x0000000000007306 */ /* 0x000e700000101400 */
[----:B-1----:R-:W1:Y:S01]  /*0260*/  FCHK P0, R0, 876 ;  /* 0x445b000000007902 */ /* 0x002e620000000000 */
[----:B------:R-:W-:-:S04]  /*0270*/  FFMA R4, R0, R3, RZ ;  /* 0x0000000300047223 */ /* 0x000fc800000000ff */
[----:B------:R-:W-:-:S04]  /*0280*/  FFMA R8, R4, -876, R0 ;  /* 0xc45b000004087823 */ /* 0x000fc80000000000 */
[----:B------:R-:W-:Y:S01]  /*0290*/  FFMA R4, R3, R8, R4 ;  /* 0x0000000803047223 */ /* 0x000fe20000000004 */
[----:B01----:R-:W-:Y:S06]  /*02a0*/  @!P0 BRA `(.L_x_1) ;  /* 0x0000000000108947 */ /* 0x003fec0003800000 */
[----:B------:R-:W-:Y:S01]  /*02b0*/  IMAD.MOV.U32 R3, RZ, RZ, 0x445b0000 ;  /* 0x445b0000ff037424 */ /* 0x000fe200078e00ff */
[----:B------:R-:W-:-:S07]  /*02c0*/  MOV R8, 0x2e0 ;  /* 0x000002e000087802 */ /* 0x000fce0000000f00 */
[----:B-----5:R-:W-:Y:S05]  /*02d0*/  CALL.REL.NOINC `($__internal_0_$__cuda_sm3x_div_rn_noftz_f32_slowpath) ;  /* 0x0000000000e87944 */ /* 0x020fea0003c00000 */
[----:B------:R-:W-:-:S07]  /*02e0*/  MOV R4, R0 ;  /* 0x0000000000047202 */ /* 0x000fce0000000f00 */
.L_x_1:
[----:B------:R-:W-:Y:S05]  /*02f0*/  BSYNC.RECONVERGENT B0 ;  /* 0x0000000000007941 */ /* 0x000fea0003800200 */
.L_x_0:
[----:B-----5:R-:W-:Y:S01]  /*0300*/  LEA.HI R0, R7, 0xfffffe00, RZ, 0x1a ;  /* 0xfffffe0007007811 */ /* 0x020fe200078fd0ff */
[----:B------:R-:W-:Y:S01]  /*0310*/  IMAD.MOV.U32 R8, RZ, RZ, 0x3b124925 ;  /* 0x3b124925ff087424 */ /* 0x000fe200078e00ff */
[----:B------:R-:W-:Y:S01]  /*0320*/  BSSY.RECONVERGENT B0, `(.L_x_2) ;  /* 0x000000e000007945 */ /* 0x000fe20003800200 */
[----:B------:R-:W-:-:S03]  /*0330*/  IMAD.MOV.U32 R3, RZ, RZ, 0x43e00000 ;  /* 0x43e00000ff037424 */ /* 0x000fc600078e00ff */
[----:B------:R-:W0:Y:S01]  /*0340*/  I2F.S16 R0, R0 ;  /* 0x0000000000007306 */ /* 0x000e220000101400 */
[----:B------:R-:W-:-:S04]  /*0350*/  FFMA R3, R8, -R3, 1 ;  /* 0x3f80000008037423 */ /* 0x000fc80000000803 */
[----:B------:R-:W-:-:S03]  /*0360*/  FFMA R3, R3, R8, 0.0022321429569274187088 ;  /* 0x3b12492503037423 */ /* 0x000fc60000000008 */
[----:B0-----:R-:W0:Y:S01]  /*0370*/  FCHK P0, R0, 448 ;  /* 0x43e0000000007902 */ /* 0x001e220000000000 */
[----:B------:R-:W-:-:S04]  /*0380*/  FFMA R9, R0, R3, RZ ;  /* 0x0000000300097223 */ /* 0x000fc800000000ff */
[----:B------:R-:W-:-:S04]  /*0390*/  FFMA R8, R9, -448, R0 ;  /* 0xc3e0000009087823 */ /* 0x000fc80000000000 */
[----:B------:R-:W-:Y:S01]  /*03a0*/  FFMA R9, R3, R8, R9 ;  /* 0x0000000803097223 */ /* 0x000fe20000000009 */
[----:B0-----:R-:W-:Y:S06]  /*03b0*/  @!P0 BRA `(.L_x_3) ;  /* 0x0000000000108947 */ /* 0x001fec0003800000 */
[----:B------:R-:W-:Y:S01]  /*03c0*/  HFMA2 R3, -RZ, RZ, 3.9375, 0 ;  /* 0x43e00000ff037431 */ /* 0x000fe200000001ff */
[----:B------:R-:W-:-:S07]  /*03d0*/  MOV R8, 0x3f0 ;  /* 0x000003f000087802 */ /* 0x000fce0000000f00 */
[----:B------:R-:W-:Y:S05]  /*03e0*/  CALL.REL.NOINC `($__internal_0_$__cuda_sm3x_div_rn_noftz_f32_slowpath) ;  /* 0x0000000000a47944 */ /* 0x000fea0003c00000 */
[----:B------:R-:W-:-:S07]  /*03f0*/  IMAD.MOV.U32 R9, RZ, RZ, R0 ;  /* 0x000000ffff097224 */ /* 0x000fce00078e0000 */
.L_x_3:
[----:B------:R-:W-:Y:S05]  /*0400*/  BSYNC.RECONVERGENT B0 ;  /* 0x0000000000007941 */ /* 0x000fea0003800200 */
.L_x_2:
[----:B------:R-:W-:Y:S01]  /*0410*/  LEA.HI R6, R6, 0xfffffe00, RZ, 0x1a ;  /* 0xfffffe0006067811 */ /* 0x000fe200078fd0ff */
[----:B------:R-:W-:Y:S01]  /*0420*/  IMAD.MOV.U32 R0, RZ, RZ, 0x3b124925 ;  /* 0x3b124925ff007424 */ /* 0x000fe200078e00ff */
[----:B------:R-:W-:Y:S01]  /*0430*/  MOV R7, 0x43e00000 ;  /* 0x43e0000000077802 */ /* 0x000fe20000000f00 */
[----:B------:R-:W-:Y:S01]  /*0440*/  BSSY.RECONVERGENT B0, `(.L_x_4) ;  /* 0x000000e000007945 */ /* 0x000fe20003800200 */
[----:B------:R-:W0:Y:S03]  /*0450*/  I2F.S16 R3, R6 ;  /* 0x0000000600037306 */ /* 0x000e260000101400 */
[----:B------:R-:W-:-:S04]  /*0460*/  FFMA R7, R0, -R7, 1 ;  /* 0x3f80000000077423 */ /* 0x000fc80000000807 */
[----:B------:R-:W-:Y:S01]  /*0470*/  FFMA R0, R7, R0, 0.0022321429569274187088 ;  /* 0x3b12492507007423 */ /* 0x000fe20000000000 */
[----:B0-----:R-:W0:Y:S03]  /*0480*/  FCHK P0, R3, 448 ;  /* 0x43e0000003007902 */ /* 0x001e260000000000 */
[----:B------:R-:W-:-:S04]  /*0490*/  FFMA R8, R0, R3, RZ ;  /* 0x0000000300087223 */ /* 0x000fc800000000ff */
[----:B------:R-:W-:-:S04]  /*04a0*/  FFMA R7, R8, -448, R3 ;  /* 0xc3e0000008077823 */ /* 0x000fc80000000003 */
[----:B------:R-:W-:Y:S01]  /*04b0*/  FFMA R7, R0, R7, R8 ;  /* 0x0000000700077223 */ /* 0x000fe20000000008 */
[----:B0-----:R-:W-:Y:S06]  /*04c0*/  @!P0 BRA `(.L_x_5) ;  /* 0x0000000000148947 */ /* 0x001fec0003800000 */
[----:B------:R-:W-:Y:S01]  /*04d0*/  IMAD.MOV.U32 R0, RZ, RZ, R3 ;  /* 0x000000ffff007224 */ /* 0x000fe200078e0003 */
[----:B------:R-:W-:Y:S01]  /*04e0*/  MOV R8, 0x510 ;  /* 0x0000051000087802 */ /* 0x000fe20000000f00 */
[----:B------:R-:W-:-:S07]  /*04f0*/  IMAD.MOV.U32 R3, RZ, RZ, 0x43e00000 ;  /* 0x43e00000ff037424 */ /* 0x000fce00078e00ff */
[----:B------:R-:W-:Y:S05]  /*0500*/  CALL.REL.NOINC `($__internal_0_$__cuda_sm3x_div_rn_noftz_f32_slowpath) ;  /* 0x00000000005c7944 */ /* 0x000fea0003c00000 */
[----:B------:R-:W-:-:S07]  /*0510*/  MOV R7, R0 ;  /* 0x0000000000077202 */ /* 0x000fce0000000f00 */
.L_x_5:
[----:B------:R-:W-:Y:S05]  /*0520*/  BSYNC.RECONVERGENT B0 ;  /* 0x0000000000007941 */ /* 0x000fea0003800200 */
.L_x_4:
[----:B------:R-:W0:Y:S01]  /*0530*/  LDCU UR4, c[0x0][0x3a8] ;  /* 0x00007500ff0477ac */ /* 0x000e220008000800 */
[--C-:B------:R-:W-:Y:S01]  /*0540*/  FFMA R0, R9, -0.18729999661445617676, R4.reuse ;  /* 0xbe3fcb9209007823 */ /* 0x100fe20000000004 */
[--C-:B------:R-:W-:Y:S01]  /*0550*/  FFMA.SAT R3, R7, 1.5748000144958496094, R4.reuse ;  /* 0x3fc9930c07037823 */ /* 0x100fe20000002004 */
[----:B------:R-:W-:Y:S02]  /*0560*/  IMAD.MOV.U32 R11, RZ, RZ, 0x477fff00 ;  /* 0x477fff00ff0b7424 */ /* 0x000fe400078e00ff */
[----:B------:R-:W-:Y:S01]  /*0570*/  FFMA.SAT R4, R9, 1.8555999994277954102, R4 ;  /* 0x3fed844d09047823 */ /* 0x000fe20000002004 */
[----:B------:R-:W-:Y:S02]  /*0580*/  FFMA.SAT R0, R7, -0.46810001134872436523, R0 ;  /* 0xbeefaace07007823 */ /* 0x000fe40000002000 */
[----:B------:R-:W1:Y:S01]  /*0590*/  LDC.64 R6, c[0x0][0x3a0] ;  /* 0x0000e800ff067b82 */ /* 0x000e620000000a00 */
[-C--:B------:R-:W-:Y:S01]  /*05a0*/  FFMA R3, R3, R11.reuse, 0.5 ;  /* 0x3f00000003037423 */ /* 0x080fe2000000000b */
[-C--:B------:R-:W-:Y:S01]  /*05b0*/  FFMA R0, R0, R11.reuse, 0.5 ;  /* 0x3f00000000007423 */ /* 0x080fe2000000000b */
[----:B------:R-:W-:-:S03]  /*05c0*/  FFMA R4, R4, R11, 0.5 ;  /* 0x3f00000004047423 */ /* 0x000fc6000000000b */
[----:B------:R-:W-:Y:S01]  /*05d0*/  F2I.U32.TRUNC.NTZ R9, R0 ;  /* 0x0000000000097305 */ /* 0x000fe2000020f000 */
[----:B0-----:R-:W-:-:S07]  /*05e0*/  USHF.R.S32.HI UR4, URZ, 0x1, UR4 ;  /* 0x00000001ff047899 */ /* 0x001fce0008011404 */
[----:B------:R-:W0:Y:S01]  /*05f0*/  F2I.U32.TRUNC.NTZ R3, R3 ;  /* 0x0000000300037305 */ /* 0x000e22000020f000 */
[----:B------:R-:W-:-:S04]  /*0600*/  IMAD R2, R2, UR4, RZ ;  /* 0x0000000402027c24 */ /* 0x000fc8000f8e02ff */
[----:B------:R-:W-:-:S03]  /*0610*/  IMAD R5, R5, 0x3, R2 ;  /* 0x0000000305057824 */ /* 0x000fc600078e0202 */
[----:B------:R-:W2:Y:S01]  /*0620*/  F2I.U32.TRUNC.NTZ R11, R4 ;  /* 0x00000004000b7305 */ /* 0x000ea2000020f000 */
[----:B-1----:R-:W-:-:S05]  /*0630*/  IMAD.WIDE R6, R5, 0x2, R6 ;  /* 0x0000000205067825 */ /* 0x002fca00078e0206 */
[----:B0-----:R-:W-:Y:S04]  /*0640*/  STG.E.U16 desc[UR6][R6.64], R3 ;  /* 0x0000000306007986 */ /* 0x001fe8000c101506 */
[----:B------:R-:W-:Y:S04]  /*0650*/  STG.E.U16 desc[UR6][R6.64+0x2], R9 ;  /* 0x0000020906007986 */ /* 0x000fe8000c101506 */
[----:B--2---:R-:W-:Y:S01]  /*0660*/  STG.E.U16 desc[UR6][R6.64+0x4], R11 ;  /* 0x0000040b06007986 */ /* 0x004fe2000c101506 */
[----:B------:R-:W-:Y:S05]  /*0670*/  EXIT ;  /* 0x000000000000794d */ /* 0x000fea0003800000 */
        .weak           $__internal_0_$__cuda_sm3x_div_rn_noftz_f32_slowpath
        .type           $__internal_0_$__cuda_sm3x_div_rn_noftz_f32_slowpath,@function
        .size           $__internal_0_$__cuda_sm3x_div_rn_noftz_f32_slowpath,(.L_x_18 - $__internal_0_$__cuda_sm3x_div_rn_noftz_f32_slowpath)
$__internal_0_$__cuda_sm3x_div_rn_noftz_f32_slowpath:
[----:B------:R-:W-:Y:S01]  /*0680*/  SHF.R.U32.HI R11, RZ, 0x17, R3 ;  /* 0x00000017ff0b7819 */ /* 0x000fe20000011603 */
[----:B------:R-:W-:Y:S01]  /*0690*/  BSSY.RECONVERGENT B1, `(.L_x_6) ;  /* 0x0000062000017945 */ /* 0x000fe20003800200 */
[----:B------:R-:W-:Y:S02]  /*06a0*/  SHF.R.U32.HI R10, RZ, 0x17, R0 ;  /* 0x00000017ff0a7819 */ /* 0x000fe40000011600 */
[----:B------:R-:W-:Y:S02]  /*06b0*/  LOP3.LUT R11, R11, 0xff, RZ, 0xc0, !PT ;  /* 0x000000ff0b0b7812 */ /* 0x000fe400078ec0ff */
[----:B------:R-:W-:-:S03]  /*06c0*/  LOP3.LUT R14, R10, 0xff, RZ, 0xc0, !PT ;  /* 0x000000ff0a0e7812 */ /* 0x000fc600078ec0ff */
[----:B------:R-:W-:Y:S01]  /*06d0*/  VIADD R13, R11, 0xffffffff ;  /* 0xffffffff0b0d7836 */ /* 0x000fe20000000000 */
[----:B------:R-:W-:-:S04]  /*06e0*/  IADD3 R12, PT, PT, R14, -0x1, RZ ;  /* 0xffffffff0e0c7810 */ /* 0x000fc80007ffe0ff */
[----:B------:R-:W-:-:S04]  /*06f0*/  ISETP.GT.U32.AND P0, PT, R13, 0xfd, PT ;  /* 0x000000fd0d00780c */ /* 0x000fc80003f04070 */
[----:B------:R-:W-:-:S13]  /*0700*/  ISETP.GT.U32.OR P0, PT, R12, 0xfd, P0 ;  /* 0x000000fd0c00780c */ /* 0x000fda0000704470 */
[----:B------:R-:W-:Y:S01]  /*0710*/  @!P0 IMAD.MOV.U32 R10, RZ, RZ, RZ ;  /* 0x000000ffff0a8224 */ /* 0x000fe200078e00ff */
[----:B------:R-:W-:Y:S06]  /*0720*/  @!P0 BRA `(.L_x_7) ;  /* 0x00000000005c8947 */ /* 0x000fec0003800000 */
[----:B------:R-:W-:Y:S02]  /*0730*/  FSETP.GTU.FTZ.AND P0, PT, |R0|, +INF , PT ;  /* 0x7f8000000000780b */ /* 0x000fe40003f1c200 */
[----:B------:R-:W-:-:S04]  /*0740*/  FSETP.GTU.FTZ.AND P1, PT, |R3|, +INF , PT ;  /* 0x7f8000000300780b */ /* 0x000fc80003f3c200 */
[----:B------:R-:W-:-:S13]  /*0750*/  PLOP3.LUT P0, PT, P0, P1, PT, 0xf8, 0x8f ;  /* 0x00000000008f781c */ /* 0x000fda0000703f70 */
[----:B------:R-:W-:Y:S05]  /*0760*/  @P0 BRA `(.L_x_8) ;  /* 0x00000004004c0947 */ /* 0x000fea0003800000 */
[----:B------:R-:W-:-:S13]  /*0770*/  LOP3.LUT P0, RZ, R3, 0x7fffffff, R0, 0xc8, !PT ;  /* 0x7fffffff03ff7812 */ /* 0x000fda000780c800 */
[----:B------:R-:W-:Y:S05]  /*0780*/  @!P0 BRA `(.L_x_9) ;  /* 0x00000004003c8947 */ /* 0x000fea0003800000 */
[C---:B------:R-:W-:Y:S02]  /*0790*/  FSETP.NEU.FTZ.AND P2, PT, |R0|.reuse, +INF , PT ;  /* 0x7f8000000000780b */ /* 0x040fe40003f5d200 */
[----:B------:R-:W-:Y:S02]  /*07a0*/  FSETP.NEU.FTZ.AND P1, PT, |R3|, +INF , PT ;  /* 0x7f8000000300780b */ /* 0x000fe40003f3d200 */
[----:B------:R-:W-:-:S11]  /*07b0*/  FSETP.NEU.FTZ.AND P0, PT, |R0|, +INF , PT ;  /* 0x7f8000000000780b */ /* 0x000fd60003f1d200 */
[----:B------:R-:W-:Y:S05]  /*07c0*/  @!P1 BRA !P2, `(.L_x_9) ;  /* 0x00000004002c9947 */ /* 0x000fea0005000000 */
[----:B------:R-:W-:-:S04]  /*07d0*/  LOP3.LUT P2, RZ, R0, 0x7fffffff, RZ, 0xc0, !PT ;  /* 0x7fffffff00ff7812 */ /* 0x000fc8000784c0ff */
[----:B------:R-:W-:-:S13]  /*07e0*/  PLOP3.LUT P1, PT, P1, P2, PT, 0x2f, 0xf2 ;  /* 0x0000000000f2781c */ /* 0x000fda0000f24577 */
[----:B------:R-:W-:Y:S05]  /*07f0*/  @P1 BRA `(.L_x_10) ;  /* 0x0000000400181947 */ /* 0x000fea0003800000 */
[----:B------:R-:W-:-:S04]  /*0800*/  LOP3.LUT P1, RZ, R3, 0x7fffffff, RZ, 0xc0, !PT ;  /* 0x7fffffff03ff7812 */ /* 0x000fc8000782c0ff */
[----:B------:R-:W-:-:S13]  /*0810*/  PLOP3.LUT P0, PT, P0, P1, PT, 0x2f, 0xf2 ;  /* 0x0000000000f2781c */ /* 0x000fda0000702577 */
[----:B------:R-:W-:Y:S05]  /*0820*/  @P0 BRA `(.L_x_11) ;  /* 0x0000000400000947 */ /* 0x000fea0003800000 */
[----:B------:R-:W-:Y:S02]  /*0830*/  ISETP.GE.AND P0, PT, R12, RZ, PT ;  /* 0x000000ff0c00720c */ /* 0x000fe40003f06270 */
[----:B------:R-:W-:-:S11]  /*0840*/  ISETP.GE.AND P1, PT, R13, RZ, PT ;  /* 0x000000ff0d00720c */ /* 0x000fd60003f26270 */
[----:B------:R-:W-:Y:S01]  /*0850*/  @P0 IMAD.MOV.U32 R10, RZ, RZ, RZ ;  /* 0x000000ffff0a0224 */ /* 0x000fe200078e00ff */
[----:B------:R-:W-:Y:S01]  /*0860*/  @!P0 MOV R10, 0xffffffc0 ;  /* 0xffffffc0000a8802 */ /* 0x000fe20000000f00 */
[----:B------:R-:W-:Y:S01]  /*0870*/  @!P0 FFMA R0, R0, 1.84467440737095516160e+19, RZ ;  /* 0x5f80000000008823 */ /* 0x000fe200000000ff */
[----:B------:R-:W-:-:S03]  /*0880*/  @!P1 FFMA R3, R3, 1.84467440737095516160e+19, RZ ;  /* 0x5f80000003039823 */ /* 0x000fc600000000ff */
[----:B------:R-:W-:-:S07]  /*0890*/  @!P1 VIADD R10, R10, 0x40 ;  /* 0x000000400a0a9836 */ /* 0x000fce0000000000 */
.L_x_7:
[----:B------:R-:W-:Y:S01]  /*08a0*/  LEA R12, R11, 0xc0800000, 0x17 ;  /* 0xc08000000b0c7811 */ /* 0x000fe200078eb8ff */
[----:B------:R-:W-:Y:S04]  /*08b0*/  BSSY.RECONVERGENT B2, `(.L_x_12) ;  /* 0x0000036000027945 */ /* 0x000fe80003800200 */
[----:B------:R-:W-:Y:S01]  /*08c0*/  IMAD.IADD R12, R3, 0x1, -R12 ;  /* 0x00000001030c7824 */ /* 0x000fe200078e0a0c */
[----:B------:R-:W-:-:S03]  /*08d0*/  IADD3 R3, PT, PT, R14, -0x7f, RZ ;  /* 0xffffff810e037810 */ /* 0x000fc60007ffe0ff */
[----:B------:R-:W0:Y:S01]  /*08e0*/  MUFU.RCP R13, R12 ;  /* 0x0000000c000d7308 */ /* 0x000e220000001000 */
[----:B------:R-:W-:Y:S01]  /*08f0*/  FADD.FTZ R15, -R12, -RZ ;  /* 0x800000ff0c0f7221 */ /* 0x000fe20000010100 */
[C---:B------:R-:W-:Y:S01]  /*0900*/  IMAD R0, R3.reuse, -0x800000, R0 ;  /* 0xff80000003007824 */ /* 0x040fe200078e0200 */
[----:B------:R-:W-:-:S05]  /*0910*/  IADD3 R11, PT, PT, R3, 0x7f, -R11 ;  /* 0x0000007f030b7810 */ /* 0x000fca0007ffe80b */
[----:B------:R-:W-:Y:S02]  /*0920*/  IMAD.IADD R11, R11, 0x1, R10 ;  /* 0x000000010b0b7824 */ /* 0x000fe400078e020a */
[----:B0-----:R-:W-:-:S04]  /*0930*/  FFMA R14, R13, R15, 1 ;  /* 0x3f8000000d0e7423 */ /* 0x001fc8000000000f */
[----:B------:R-:W-:-:S04]  /*0940*/  FFMA R16, R13, R14, R13 ;  /* 0x0000000e0d107223 */ /* 0x000fc8000000000d */
[----:B------:R-:W-:-:S04]  /*0950*/  FFMA R13, R0, R16, RZ ;  /* 0x00000010000d7223 */ /* 0x000fc800000000ff */
[----:B------:R-:W-:-:S04]  /*0960*/  FFMA R14, R15, R13, R0 ;  /* 0x0000000d0f0e7223 */ /* 0x000fc80000000000 */
[----:B------:R-:W-:-:S04]  /*0970*/  FFMA R13, R16, R14, R13 ;  /* 0x0000000e100d7223 */ /* 0x000fc8000000000d */
[----:B------:R-:W-:-:S04]  /*0980*/  FFMA R14, R15, R13, R0 ;  /* 0x0000000d0f0e7223 */ /* 0x000fc80000000000 */
[----:B------:R-:W-:-:S05]  /*0990*/  FFMA R0, R16, R14, R13 ;  /* 0x0000000e10007223 */ /* 0x000fca000000000d */
[----:B------:R-:W-:-:S04]  /*09a0*/  SHF.R.U32.HI R3, RZ, 0x17, R0 ;  /* 0x00000017ff037819 */ /* 0x000fc80000011600 */
[----:B------:R-:W-:-:S05]  /*09b0*/  LOP3.LUT R3, R3, 0xff, RZ, 0xc0, !PT ;  /* 0x000000ff03037812 */ /* 0x000fca00078ec0ff */
[----:B------:R-:W-:-:S05]  /*09c0*/  IMAD.IADD R15, R3, 0x1, R11 ;  /* 0x00000001030f7824 */ /* 0x000fca00078e020b */
[----:B------:R-:W-:-:S04]  /*09d0*/  IADD3 R3, PT, PT, R15, -0x1, RZ ;  /* 0xffffffff0f037810 */ /* 0x000fc80007ffe0ff */
[----:B------:R-:W-:-:S13]  /*09e0*/  ISETP.GE.U32.AND P0, PT, R3, 0xfe, PT ;  /* 0x000000fe0300780c */ /* 0x000fda0003f06070 */
[----:B------:R-:W-:Y:S05]  /*09f0*/  @!P0 BRA `(.L_x_13) ;  /* 0x0000000000808947 */ /* 0x000fea0003800000 */
[----:B------:R-:W-:-:S13]  /*0a00*/  ISETP.GT.AND P0, PT, R15, 0xfe, PT ;  /* 0x000000fe0f00780c */ /* 0x000fda0003f04270 */
[----:B------:R-:W-:Y:S05]  /*0a10*/  @P0 BRA `(.L_x_14) ;  /* 0x00000000006c0947 */ /* 0x000fea0003800000 */
[----:B------:R-:W-:-:S13]  /*0a20*/  ISETP.GE.AND P0, PT, R15, 0x1, PT ;  /* 0x000000010f00780c */ /* 0x000fda0003f06270 */
[----:B------:R-:W-:Y:S05]  /*0a30*/  @P0 BRA `(.L_x_15) ;  /* 0x0000000000740947 */ /* 0x000fea0003800000 */
[----:B------:R-:W-:Y:S02]  /*0a40*/  ISETP.GE.AND P0, PT, R15, -0x18, PT ;  /* 0xffffffe80f00780c */ /* 0x000fe40003f06270 */
[----:B------:R-:W-:-:S11]  /*0a50*/  LOP3.LUT R0, R0, 0x80000000, RZ, 0xc0, !PT ;  /* 0x8000000000007812 */ /* 0x000fd600078ec0ff */
[----:B------:R-:W-:Y:S05]  /*0a60*/  @!P0 BRA `(.L_x_15) ;  /* 0x0000000000688947 */ /* 0x000fea0003800000 */
[CCC-:B------:R-:W-:Y:S01]  /*0a70*/  FFMA.RZ R3, R16.reuse, R14.reuse, R13.reuse ;  /* 0x0000000e10037223 */ /* 0x1c0fe2000000c00d */
[C---:B------:R-:W-:Y:S02]  /*0a80*/  VIADD R12, R15.reuse, 0x20 ;  /* 0x000000200f0c7836 */ /* 0x040fe40000000000 */
[CCC-:B------:R-:W-:Y:S01]  /*0a90*/  FFMA.RM R10, R16.reuse, R14.reuse, R13.reuse ;  /* 0x0000000e100a7223 */ /* 0x1c0fe2000000400d */
[----:B------:R-:W-:Y:S02]  /*0aa0*/  ISETP.NE.AND P2, PT, R15, RZ, PT ;  /* 0x000000ff0f00720c */ /* 0x000fe40003f45270 */
[----:B------:R-:W-:Y:S01]  /*0ab0*/  LOP3.LUT R11, R3, 0x7fffff, RZ, 0xc0, !PT ;  /* 0x007fffff030b7812 */ /* 0x000fe200078ec0ff */
[----:B------:R-:W-:Y:S01]  /*0ac0*/  FFMA.RP R3, R16, R14, R13 ;  /* 0x0000000e10037223 */ /* 0x000fe2000000800d */
[----:B------:R-:W-:Y:S01]  /*0ad0*/  IMAD.MOV R13, RZ, RZ, -R15 ;  /* 0x000000ffff0d7224 */ /* 0x000fe200078e0a0f */
[----:B------:R-:W-:Y:S02]  /*0ae0*/  ISETP.NE.AND P1, PT, R15, RZ, PT ;  /* 0x000000ff0f00720c */ /* 0x000fe40003f25270 */
[----:B------:R-:W-:-:S02]  /*0af0*/  LOP3.LUT R11, R11, 0x800000, RZ, 0xfc, !PT ;  /* 0x008000000b0b7812 */ /* 0x000fc400078efcff */
[----:B------:R-:W-:Y:S02]  /*0b00*/  FSETP.NEU.FTZ.AND P0, PT, R3, R10, PT ;  /* 0x0000000a0300720b */ /* 0x000fe40003f1d000 */
[----:B------:R-:W-:Y:S02]  /*0b10*/  SHF.L.U32 R12, R11, R12, RZ ;  /* 0x0000000c0b0c7219 */ /* 0x000fe400000006ff */
[----:B------:R-:W-:Y:S02]  /*0b20*/  SEL R10, R13, RZ, P2 ;  /* 0x000000ff0d0a7207 */ /* 0x000fe40001000000 */
[----:B------:R-:W-:Y:S02]  /*0b30*/  ISETP.NE.AND P1, PT, R12, RZ, P1 ;  /* 0x000000ff0c00720c */ /* 0x000fe40000f25270 */
[----:B------:R-:W-:Y:S02]  /*0b40*/  SHF.R.U32.HI R10, RZ, R10, R11 ;  /* 0x0000000aff0a7219 */ /* 0x000fe4000001160b */
[----:B------:R-:W-:-:S02]  /*0b50*/  PLOP3.LUT P0, PT, P0, P1, PT, 0xf8, 0x8f ;  /* 0x00000000008f781c */ /* 0x000fc40000703f70 */
[----:B------:R-:W-:Y:S02]  /*0b60*/  SHF.R.U32.HI R12, RZ, 0x1, R10 ;  /* 0x00000001ff0c7819 */ /* 0x000fe4000001160a */
[----:B------:R-:W-:-:S04]  /*0b70*/  SEL R3, RZ, 0x1, !P0 ;  /* 0x00000001ff037807 */ /* 0x000fc80004000000 */
[----:B------:R-:W-:-:S04]  /*0b80*/  LOP3.LUT R3, R3, 0x1, R12, 0xf8, !PT ;  /* 0x0000000103037812 */ /* 0x000fc800078ef80c */
[----:B------:R-:W-:-:S04]  /*0b90*/  LOP3.LUT R3, R3, R10, RZ, 0xc0, !PT ;  /* 0x0000000a03037212 */ /* 0x000fc800078ec0ff */
[----:B------:R-:W-:-:S04]  /*0ba0*/  IADD3 R3, PT, PT, R12, R3, RZ ;  /* 0x000000030c037210 */ /* 0x000fc80007ffe0ff */
[----:B------:R-:W-:Y:S01]  /*0bb0*/  LOP3.LUT R0, R3, R0, RZ, 0xfc, !PT ;  /* 0x0000000003007212 */ /* 0x000fe200078efcff */
[----:B------:R-:W-:Y:S06]  /*0bc0*/  BRA `(.L_x_15) ;  /* 0x0000000000107947 */ /* 0x000fec0003800000 */
.L_x_14:
[----:B------:R-:W-:-:S04]  /*0bd0*/  LOP3.LUT R0, R0, 0x80000000, RZ, 0xc0, !PT ;  /* 0x8000000000007812 */ /* 0x000fc800078ec0ff */
[----:B------:R-:W-:Y:S01]  /*0be0*/  LOP3.LUT R0, R0, 0x7f800000, RZ, 0xfc, !PT ;  /* 0x7f80000000007812 */ /* 0x000fe200078efcff */
[----:B------:R-:W-:Y:S06]  /*0bf0*/  BRA `(.L_x_15) ;  /* 0x0000000000047947 */ /* 0x000fec0003800000 */
.L_x_13:
[----:B------:R-:W-:-:S07]  /*0c00*/  IMAD R0, R11, 0x800000, R0 ;  /* 0x008000000b007824 */ /* 0x000fce00078e0200 */
.L_x_15:
[----:B------:R-:W-:Y:S05]  /*0c10*/  BSYNC.RECONVERGENT B2 ;  /* 0x0000000000027941 */ /* 0x000fea0003800200 */
.L_x_12:
[----:B------:R-:W-:Y:S05]  /*0c20*/  BRA `(.L_x_16) ;  /* 0x0000000000207947 */ /* 0x000fea0003800000 */
.L_x_11:
[----:B------:R-:W-:-:S04]  /*0c30*/  LOP3.LUT R0, R3, 0x80000000, R0, 0x48, !PT ;  /* 0x8000000003007812 */ /* 0x000fc800078e4800 */
[----:B------:R-:W-:Y:S01]  /*0c40*/  LOP3.LUT R0, R0, 0x7f800000, RZ, 0xfc, !PT ;  /* 0x7f80000000007812 */ /* 0x000fe200078efcff */
[----:B------:R-:W-:Y:S06]  /*0c50*/  BRA `(.L_x_16) ;  /* 0x0000000000147947 */ /* 0x000fec0003800000 */
.L_x_10:
[----:B------:R-:W-:Y:S01]  /*0c60*/  LOP3.LUT R0, R3, 0x80000000, R0, 0x48, !PT ;  /* 0x8000000003007812 */ /* 0x000fe200078e4800 */
[----:B------:R-:W-:Y:S06]  /*0c70*/  BRA `(.L_x_16) ;  /* 0x00000000000c7947 */ /* 0x000fec0003800000 */
.L_x_9:
[----:B------:R-:W0:Y:S01]  /*0c80*/  MUFU.RSQ R0, -QNAN ;  /* 0xffc0000000007908 */ /* 0x000e220000001400 */
[----:B------:R-:W-:Y:S05]  /*0c90*/  BRA `(.L_x_16) ;  /* 0x0000000000047947 */ /* 0x000fea0003800000 */
.L_x_8:
[----:B------:R-:W-:-:S07]  /*0ca0*/  FADD.FTZ R0, R0, R3 ;  /* 0x0000000300007221 */ /* 0x000fce0000010000 */
.L_x_16:
[----:B------:R-:W-:Y:S05]  /*0cb0*/  BSYNC.RECONVERGENT B1 ;  /* 0x0000000000017941 */ /* 0x000fea0003800200 */
.L_x_6:
[----:B------:R-:W-:Y:S02]  /*0cc0*/  HFMA2 R11, -RZ, RZ, 0, 0 ;  /* 0x00000000ff0b7431 */ /* 0x000fe400000001ff */
[----:B------:R-:W-:-:S04]  /*0cd0*/  IMAD.MOV.U32 R10, RZ, RZ, R8 ;  /* 0x000000ffff0a7224 */ /* 0x000fc800078e0008 */
[----:B0-----:R-:W-:Y:S05]  /*0ce0*/  RET.REL.NODEC R10 `(_Z19P010LEToRGB48KernelPKtiS0_iPtiii) ;  /* 0xfffffff00ac47950 */ /* 0x001fea0003c3ffff */
.L_x_17:
[----:B------:R-:W-:-:S00]  /*0cf0*/  BRA `(.L_x_17) ;  /* 0xfffffffc00fc7947 */ /* 0x000fc0000383ffff */
[----:B------:R-:W-:-:S00]  /*0d00*/  NOP ;  /* 0x0000000000007918 */ /* 0x000fc00000000000 */
[----:B------:R-:W-:-:S00]  /*0d10*/  NOP ;  /* 0x0000000000007918 */ /* 0x000fc00000000000 */
[----:B------:R-:W-:-:S00]  /*0d20*/  NOP ;  /* 0x0000000000007918 */ /* 0x000fc00000000000 */
[----:B------:R-:W-:-:S00]  /*0d30*/  NOP ;  /* 0x0000000000007918 */ /* 0x000fc00000000000 */
[----:B------:R-:W-:-:S00]  /*0d40*/  NOP ;  /* 0x0000000000007918 */ /* 0x000fc00000000000 */
[----:B------:R-:W-:-:S00]  /*0d50*/  NOP ;  /* 0x0000000000007918 */ /* 0x000fc00000000000 */
[----:B------:R-:W-:-:S00]  /*0d60*/  NOP ;  /* 0x0000000000007918 */ /* 0x000fc00000000000 */
[----:B------:R-:W-:-:S00]  /*0d70*/  NOP ;  /* 0x0000000000007918 */ /* 0x000fc00000000000 */
.L_x_18:


//--------------------- .nv.shared.reserved.0     --------------------------
	.section	.nv.shared.reserved.0,"aw",@nobits
	.weak		__nv_reservedSMEM_offset_0_alias
	.size		__nv_reservedSMEM_offset_0_alias, 0, 64
	.other		__nv_reservedSMEM_offset_0_alias,@"STO_CUDA_RESERVED_SHARED STV_DEFAULT"
__nv_reservedSMEM_offset_0_alias:
	.zero		0
	.zero		64


//--------------------- .nv.constant0._Z19P010LEToRGB48KernelPKtiS0_iPtiii --------------------------
	.section	.nv.constant0._Z19P010LEToRGB48KernelPKtiS0_iPtiii,"a",@progbits
	.sectionflags	@""
	.align	4
.nv.constant0._Z19P010LEToRGB48KernelPKtiS0_iPtiii:
	.zero		948


//--------------------- SYMBOLS --------------------------

	.type		.nv.reservedSmem.offset0,@object
	.size		.nv.reservedSmem.offset0,0x4
